//
// Generated by NVIDIA NVVM Compiler
//
// Compiler Build ID: CL-36424714
// Cuda compilation tools, release 13.0, V13.0.88
// Based on NVVM 20.0.0
//

.version 9.0
.target sm_100
.address_size 64

	// .globl	_Z1KPii

.visible .entry _Z1KPii(
	.param .u64 .ptr .align 1 _Z1KPii_param_0,
	.param .u32 _Z1KPii_param_1
)
{
	.reg .pred 	%p<6>;
	.reg .b32 	%r<17>;
	.reg .b64 	%rd<9>;

	ld.param.u64 	%rd5, [_Z1KPii_param_0];
	ld.param.u32 	%r8, [_Z1KPii_param_1];
	cvta.to.global.u64 	%rd1, %rd5;
	setp.eq.s32 	%p1, %r8, 0;
	@%p1 bra 	$L__BB0_6;
	setp.eq.s32 	%p2, %r8, 1;
	mov.b32 	%r16, 0;
	@%p2 bra 	$L__BB0_4;
	and.b32  	%r16, %r8, -2;
	neg.s32 	%r15, %r16;
	add.s64 	%rd8, %rd1, 4;
	mov.b32 	%r14, 1;
$L__BB0_3:
	.pragma "nounroll";
	add.s32 	%r11, %r14, 1;
	st.global.u32 	[%rd8+-4], %r14;
	st.global.u32 	[%rd8], %r11;
	add.s32 	%r15, %r15, 2;
	add.s32 	%r14, %r14, 2;
	add.s64 	%rd8, %rd8, 8;
	setp.ne.s32 	%p3, %r15, 0;
	@%p3 bra 	$L__BB0_3;
$L__BB0_4:
	and.b32  	%r12, %r8, 1;
	setp.eq.b32 	%p4, %r12, 1;
	not.pred 	%p5, %p4;
	@%p5 bra 	$L__BB0_6;
	add.s32 	%r13, %r16, 1;
	mul.wide.u32 	%rd6, %r16, 4;
	add.s64 	%rd7, %rd1, %rd6;
	st.global.u32 	[%rd7], %r13;
$L__BB0_6:
	ret;

}


// ===== COMPILED SASS (sm_100) =====

	.target	sm_100

	.elftype	@"ET_EXEC"


//--------------------- .note.nv.tkinfo           --------------------------
	.section	.note.nv.tkinfo,"",@"SHT_NOTE"
	.sectionflags	@"SHF_NOTE_NV_TKINFO"
	.tkinfo
        /*0018*/ 	.word	0x00000002
        /*0030*/ 	.string	""
        /*0030*/ 	.string	"ptxas"
        /*0030*/ 	.string	"Cuda compilation tools, release 13.0, V13.0.88"
        /*0030*/ 	.string	"Build cuda_13.0.r13.0/compiler.36424714_0"
        /*0030*/ 	.string	"-arch sm_100 -m 64 "



//--------------------- .note.nv.cuinfo           --------------------------
	.section	.note.nv.cuinfo,"",@"SHT_NOTE"
	.sectionflags	@"SHF_NOTE_NV_CUINFO"
        /*0018*/ 	.short	0x0002
        /*001a*/ 	.short	0x0064
        /*001c*/ 	.short	0x0082
	.zero		2


//--------------------- .nv.info                  --------------------------
	.section	.nv.info,"",@"SHT_CUDA_INFO"
	.align	4


	//----- nvinfo : EIATTR_REGCOUNT
	.align		4
        /*0000*/ 	.byte	0x04, 0x2f
        /*0002*/ 	.short	(.L_1 - .L_0)
	.align		4
.L_0:
        /*0004*/ 	.word	index@(_Z1KPii)
        /*0008*/ 	.word	0x0000000e


	//----- nvinfo : EIATTR_FRAME_SIZE
	.align		4
.L_1:
        /*000c*/ 	.byte	0x04, 0x11
        /*000e*/ 	.short	(.L_3 - .L_2)
	.align		4
.L_2:
        /*0010*/ 	.word	index@(_Z1KPii)
        /*0014*/ 	.word	0x00000000


	//----- nvinfo : EIATTR_MIN_STACK_SIZE
	.align		4
.L_3:
        /*0018*/ 	.byte	0x04, 0x12
        /*001a*/ 	.short	(.L_5 - .L_4)
	.align		4
.L_4:
        /*001c*/ 	.word	index@(_Z1KPii)
        /*0020*/ 	.word	0x00000000
.L_5:


//--------------------- .nv.compat                --------------------------
	.section	.nv.compat,"",@"SHT_CUDA_COMPAT_INFO"
	.align	4
        /*0000*/ 	.byte	0x02, 0x09, 0x00, 0x00, 0x02, 0x02, 0x01, 0x00, 0x02, 0x05, 0x05, 0x00, 0x03, 0x07, 0x01, 0x01
        /*0010*/ 	.byte	0x02, 0x03, 0x00, 0x00, 0x02, 0x06, 0x01, 0x00, 0x04, 0x0b, 0x08, 0x00, 0x09, 0x00, 0x00, 0x00
        /*0020*/ 	.byte	0x00, 0x00, 0x00, 0x00


//--------------------- .nv.info._Z1KPii          --------------------------
	.section	.nv.info._Z1KPii,"",@"SHT_CUDA_INFO"
	.sectionflags	@""
	.align	4


	//----- nvinfo : EIATTR_CUDA_API_VERSION
	.align		4
        /*0000*/ 	.byte	0x04, 0x37
        /*0002*/ 	.short	(.L_7 - .L_6)
.L_6:
        /*0004*/ 	.word	0x00000082


	//----- nvinfo : EIATTR_KPARAM_INFO
	.align		4
.L_7:
        /*0008*/ 	.byte	0x04, 0x17
        /*000a*/ 	.short	(.L_9 - .L_8)
.L_8:
        /*000c*/ 	.word	0x00000000
        /*0010*/ 	.short	0x0001
        /*0012*/ 	.short	0x0008
        /*0014*/ 	.byte	0x00, 0xf0, 0x11, 0x00


	//----- nvinfo : EIATTR_KPARAM_INFO
	.align		4
.L_9:
        /*0018*/ 	.byte	0x04, 0x17
        /*001a*/ 	.short	(.L_11 - .L_10)
.L_10:
        /*001c*/ 	.word	0x00000000
        /*0020*/ 	.short	0x0000
        /*0022*/ 	.short	0x0000
        /*0024*/ 	.byte	0x00, 0xf5, 0x21, 0x00


	//----- nvinfo : EIATTR_SPARSE_MMA_MASK
	.align		4
.L_11:
        /*0028*/ 	.byte	0x03, 0x50
        /*002a*/ 	.short	0x0000


	//----- nvinfo : EIATTR_MAXREG_COUNT
	.align		4
        /*002c*/ 	.byte	0x03, 0x1b
        /*002e*/ 	.short	0x00ff


	//----- nvinfo : EIATTR_MERCURY_ISA_VERSION
	.align		4
        /*0030*/ 	.byte	0x03, 0x5f
        /*0032*/ 	.short	0x0101


	//----- nvinfo : EIATTR_VRC_CTA_INIT_COUNT
	.align		4
        /*0034*/ 	.byte	0x02, 0x4a
	.zero		1
	.zero		1


	//----- nvinfo : EIATTR_EXIT_INSTR_OFFSETS
	.align		4
        /*0038*/ 	.byte	0x04, 0x1c
        /*003a*/ 	.short	(.L_13 - .L_12)


	//   ....[0]....
.L_12:
        /*003c*/ 	.word	0x00000030


	//   ....[1]....
        /*0040*/ 	.word	0x000001d0


	//   ....[2]....
        /*0044*/ 	.word	0x00000220


	//----- nvinfo : EIATTR_CBANK_PARAM_SIZE
	.align		4
.L_13:
        /*0048*/ 	.byte	0x03, 0x19
        /*004a*/ 	.short	0x000c


	//----- nvinfo : EIATTR_PARAM_CBANK
	.align		4
        /*004c*/ 	.byte	0x04, 0x0a
        /*004e*/ 	.short	(.L_15 - .L_14)
	.align		4
.L_14:
        /*0050*/ 	.word	index@(.nv.constant0._Z1KPii)
        /*0054*/ 	.short	0x0380
        /*0056*/ 	.short	0x000c


	//----- nvinfo : EIATTR_SW_WAR
	.align		4
.L_15:
        /*0058*/ 	.byte	0x04, 0x36
        /*005a*/ 	.short	(.L_17 - .L_16)
.L_16:
        /*005c*/ 	.word	0x00000008
.L_17:


//--------------------- .nv.callgraph             --------------------------
	.section	.nv.callgraph,"",@"SHT_CUDA_CALLGRAPH"
	.align	4
	.sectionentsize	8
	.align		4
        /*0000*/ 	.word	0x00000000
	.align		4
        /*0004*/ 	.word	0xffffffff
	.align		4
        /*0008*/ 	.word	0x00000000
	.align		4
        /*000c*/ 	.word	0xfffffffe
	.align		4
        /*0010*/ 	.word	0x00000000
	.align		4
        /*0014*/ 	.word	0xfffffffd
	.align		4
        /*0018*/ 	.word	0x00000000
	.align		4
        /*001c*/ 	.word	0xfffffffc


//--------------------- .text._Z1KPii             --------------------------
	.section	.text._Z1KPii,"ax",@progbits
	.align	128
        .global         _Z1KPii
        .type           _Z1KPii,@function
        .size           _Z1KPii,(.L_x_3 - _Z1KPii)
        .other          _Z1KPii,@"STO_CUDA_ENTRY STV_DEFAULT"
_Z1KPii:
.text._Z1KPii:
[----:B------:R-:W-:Y:S08]  /*0000*/  LDC R1, c[0x0][0x37c] ;  /* 0x0000df00ff017b82 */ /* 0x000ff00000000800 */
[----:B------:R-:W0:Y:S02]  /*0010*/  LDC R0, c[0x0][0x388] ;  /* 0x0000e200ff007b82 */ /* 0x000e240000000800 */
[----:B0-----:R-:W-:-:S13]  /*0020*/  ISETP.NE.AND P0, PT, R0, RZ, PT ;  /* 0x000000ff0000720c */ /* 0x001fda0003f05270 */
[----:B------:R-:W-:Y:S05]  /*0030*/  @!P0 EXIT ;  /* 0x000000000000894d */ /* 0x000fea0003800000 */
[C---:B------:R-:W-:Y:S01]  /*0040*/  ISETP.NE.AND P1, PT, R0.reuse, 0x1, PT ;  /* 0x000000010000780c */ /* 0x040fe20003f25270 */
[----:B------:R-:W0:Y:S01]  /*0050*/  LDCU.64 UR6, c[0x0][0x358] ;  /* 0x00006b00ff0677ac */ /* 0x000e220008000a00 */
[----:B------:R-:W-:Y:S01]  /*0060*/  LOP3.LUT R2, R0, 0x1, RZ, 0xc0, !PT ;  /* 0x0000000100027812 */ /* 0x000fe200078ec0ff */
[----:B------:R-:W-:-:S03]  /*0070*/  IMAD.MOV.U32 R5, RZ, RZ, RZ ;  /* 0x000000ffff057224 */ /* 0x000fc600078e00ff */
[----:B------:R-:W-:-:S07]  /*0080*/  ISETP.NE.U32.AND P0, PT, R2, 0x1, PT ;  /* 0x000000010200780c */ /* 0x000fce0003f05070 */
[----:B------:R-:W-:Y:S06]  /*0090*/  @!P1 BRA `(.L_x_0) ;  /* 0x00000000004c9947 */ /* 0x000fec0003800000 */
[----:B------:R-:W1:Y:S01]  /*00a0*/  LDCU.64 UR4, c[0x0][0x380] ;  /* 0x00007000ff0477ac */ /* 0x000e620008000a00 */
[----:B------:R-:W-:Y:S01]  /*00b0*/  LOP3.LUT R5, R0, 0xfffffffe, RZ, 0xc0, !PT ;  /* 0xfffffffe00057812 */ /* 0x000fe200078ec0ff */
[----:B------:R-:W-:-:S04]  /*00c0*/  IMAD.MOV.U32 R7, RZ, RZ, 0x1 ;  /* 0x00000001ff077424 */ /* 0x000fc800078e00ff */
[----:B------:R-:W-:Y:S01]  /*00d0*/  IMAD.MOV R0, RZ, RZ, -R5 ;  /* 0x000000ffff007224 */ /* 0x000fe200078e0a05 */
[----:B-1----:R-:W-:-:S04]  /*00e0*/  UIADD3 UR4, UP0, UPT, UR4, 0x4, URZ ;  /* 0x0000000404047890 */ /* 0x002fc8000ff1e0ff */
[----:B------:R-:W-:Y:S02]  /*00f0*/  UIADD3.X UR5, UPT, UPT, URZ, UR5, URZ, UP0, !UPT ;  /* 0x00000005ff057290 */ /* 0x000fe400087fe4ff */
[----:B------:R-:W-:-:S04]  /*0100*/  MOV R4, UR4 ;  /* 0x0000000400047c02 */ /* 0x000fc80008000f00 */
[----:B------:R-:W-:-:S07]  /*0110*/  IMAD.U32 R11, RZ, RZ, UR5 ;  /* 0x00000005ff0b7e24 */ /* 0x000fce000f8e00ff */
.L_x_1:
[----:B------:R-:W-:Y:S01]  /*0120*/  VIADD R0, R0, 0x2 ;  /* 0x0000000200007836 */ /* 0x000fe20000000000 */
[----:B------:R-:W-:Y:S01]  /*0130*/  MOV R2, R4 ;  /* 0x0000000400027202 */ /* 0x000fe20000000f00 */
[----:B------:R-:W-:Y:S02]  /*0140*/  VIADD R9, R7, 0x1 ;  /* 0x0000000107097836 */ /* 0x000fe40000000000 */
[----:B------:R-:W-:Y:S01]  /*0150*/  IMAD.MOV.U32 R3, RZ, RZ, R11 ;  /* 0x000000ffff037224 */ /* 0x000fe200078e000b */
[----:B------:R-:W-:Y:S02]  /*0160*/  ISETP.NE.AND P1, PT, R0, RZ, PT ;  /* 0x000000ff0000720c */ /* 0x000fe40003f25270 */
[----:B------:R-:W-:Y:S02]  /*0170*/  IADD3 R4, P2, PT, R2, 0x8, RZ ;  /* 0x0000000802047810 */ /* 0x000fe40007f5e0ff */
[----:B0-----:R-:W-:Y:S02]  /*0180*/  STG.E desc[UR6][R2.64], R9 ;  /* 0x0000000902007986 */ /* 0x001fe4000c101906 */
[----:B------:R-:W-:-:S02]  /*0190*/  IADD3.X R11, PT, PT, RZ, R3, RZ, P2, !PT ;  /* 0x00000003ff0b7210 */ /* 0x000fc400017fe4ff */
[----:B------:R0:W-:Y:S02]  /*01a0*/  STG.E desc[UR6][R2.64+-0x4], R7 ;  /* 0xfffffc0702007986 */ /* 0x0001e4000c101906 */
[----:B0-----:R-:W-:-:S03]  /*01b0*/  VIADD R7, R7, 0x2 ;  /* 0x0000000207077836 */ /* 0x001fc60000000000 */
[----:B------:R-:W-:Y:S05]  /*01c0*/  @P1 BRA `(.L_x_1) ;  /* 0xfffffffc00d41947 */ /* 0x000fea000383ffff */
.L_x_0:
[----:B0-----:R-:W-:Y:S05]  /*01d0*/  @P0 EXIT ;  /* 0x000000000000094d */ /* 0x001fea0003800000 */
[----:B------:R-:W0:Y:S01]  /*01e0*/  LDC.64 R2, c[0x0][0x380] ;  /* 0x0000e000ff027b82 */ /* 0x000e220000000a00 */
[C---:B------:R-:W-:Y:S01]  /*01f0*/  IADD3 R7, PT, PT, R5.reuse, 0x1, RZ ;  /* 0x0000000105077810 */ /* 0x040fe20007ffe0ff */
[----:B0-----:R-:W-:-:S05]  /*0200*/  IMAD.WIDE.U32 R2, R5, 0x4, R2 ;  /* 0x0000000405027825 */ /* 0x001fca00078e0002 */
[----:B------:R-:W-:Y:S01]  /*0210*/  STG.E desc[UR6][R2.64], R7 ;  /* 0x0000000702007986 */ /* 0x000fe2000c101906 */
[----:B------:R-:W-:Y:S05]  /*0220*/  EXIT ;  /* 0x000000000000794d */ /* 0x000fea0003800000 */
.L_x_2:
[----:B------:R-:W-:-:S00]  /*0230*/  BRA `(.L_x_2) ;  /* 0xfffffffc00fc7947 */ /* 0x000fc0000383ffff */
[----:B------:R-:W-:-:S00]  /*0240*/  NOP ;  /* 0x0000000000007918 */ /* 0x000fc00000000000 */
        /* <DEDUP_REMOVED lines=11> */
.L_x_3:


//--------------------- .nv.shared.reserved.0     --------------------------
	.section	.nv.shared.reserved.0,"aw",@nobits
	.weak		__nv_reservedSMEM_offset_0_alias
	.size		__nv_reservedSMEM_offset_0_alias, 0, 64
	.other		__nv_reservedSMEM_offset_0_alias,@"STO_CUDA_RESERVED_SHARED STV_DEFAULT"
__nv_reservedSMEM_offset_0_alias:
	.zero		0
	.zero		64


//--------------------- .nv.constant0._Z1KPii     --------------------------
	.section	.nv.constant0._Z1KPii,"a",@progbits
	.sectionflags	@""
	.align	4
.nv.constant0._Z1KPii:
	.zero		908


//--------------------- SYMBOLS --------------------------

	.type		.nv.reservedSmem.offset0,@object
	.size		.nv.reservedSmem.offset0,0x4
